	.headerflags	@"EF_CUDA_TEXMODE_UNIFIED EF_CUDA_64BIT_ADDRESS EF_CUDA_ACCELERATORS EF_CUDA_SM90 EF_CUDA_VIRTUAL_SM(EF_CUDA_SM90)"
	.elftype	@"ET_EXEC"


//--------------------- .nv.info                  --------------------------
	.section	.nv.info,"",@"SHT_CUDA_INFO"
	.align	4


	//----- nvinfo : EIATTR_REGCOUNT
	.align		4
        /*0000*/ 	.byte	0x04, 0x2f
        /*0002*/ 	.short	(.L_3 - .L_2)
	.align		4
.L_2:
        /*0004*/ 	.word	index@(triton_poi_fused__native_batch_norm_legit_no_training_cat_relu_15)
        /*0008*/ 	.word	0x00000038


	//----- nvinfo : EIATTR_MIN_STACK_SIZE
	.align		4
.L_3:
        /*000c*/ 	.byte	0x04, 0x12
        /*000e*/ 	.short	(.L_5 - .L_4)
	.align		4
.L_4:
        /*0010*/ 	.word	index@(triton_poi_fused__native_batch_norm_legit_no_training_cat_relu_15)
        /*0014*/ 	.word	0x00000000


	//----- nvinfo : EIATTR_FRAME_SIZE
	.align		4
.L_5:
        /*0018*/ 	.byte	0x04, 0x11
        /*001a*/ 	.short	(.L_7 - .L_6)
	.align		4
.L_6:
        /*001c*/ 	.word	index@(triton_poi_fused__native_batch_norm_legit_no_training_cat_relu_15)
        /*0020*/ 	.word	0x00000000


	//----- nvinfo : EIATTR_MIN_STACK_SIZE
	.align		4
.L_7:
        /*0024*/ 	.byte	0x04, 0x12
        /*0026*/ 	.short	(.L_9 - .L_8)
	.align		4
.L_8:
        /*0028*/ 	.word	index@(triton_poi_fused__native_batch_norm_legit_no_training_cat_relu_15)
        /*002c*/ 	.word	0x00000000
.L_9:


//--------------------- .nv.info.triton_poi_fused__native_batch_norm_legit_no_training_cat_relu_15 --------------------------
	.section	.nv.info.triton_poi_fused__native_batch_norm_legit_no_training_cat_relu_15,"",@"SHT_CUDA_INFO"
	.sectionflags	@""
	.align	4


	//----- nvinfo : EIATTR_CUDA_API_VERSION
	.align		4
        /*0000*/ 	.byte	0x04, 0x37
        /*0002*/ 	.short	(.L_11 - .L_10)
.L_10:
        /*0004*/ 	.word	0x0000007c


	//----- nvinfo : EIATTR_KPARAM_INFO
	.align		4
.L_11:
        /*0008*/ 	.byte	0x04, 0x17
        /*000a*/ 	.short	(.L_13 - .L_12)
.L_12:
        /*000c*/ 	.word	0x00000000
        /*0010*/ 	.short	0x000e
        /*0012*/ 	.short	0x0070
        /*0014*/ 	.byte	0x00, 0xf0, 0x11, 0x00


	//----- nvinfo : EIATTR_KPARAM_INFO
	.align		4
.L_13:
        /*0018*/ 	.byte	0x04, 0x17
        /*001a*/ 	.short	(.L_15 - .L_14)
.L_14:
        /*001c*/ 	.word	0x00000000
        /*0020*/ 	.short	0x000d
        /*0022*/ 	.short	0x0068
        /*0024*/ 	.byte	0x00, 0xf4, 0x21, 0x00


	//----- nvinfo : EIATTR_KPARAM_INFO
	.align		4
.L_15:
        /*0028*/ 	.byte	0x04, 0x17
        /*002a*/ 	.short	(.L_17 - .L_16)
.L_16:
        /*002c*/ 	.word	0x00000000
        /*0030*/ 	.short	0x000c
        /*0032*/ 	.short	0x0060
        /*0034*/ 	.byte	0x00, 0xf4, 0x21, 0x00


	//----- nvinfo : EIATTR_KPARAM_INFO
	.align		4
.L_17:
        /*0038*/ 	.byte	0x04, 0x17
        /*003a*/ 	.short	(.L_19 - .L_18)
.L_18:
        /*003c*/ 	.word	0x00000000
        /*0040*/ 	.short	0x000b
        /*0042*/ 	.short	0x0058
        /*0044*/ 	.byte	0x00, 0xf4, 0x21, 0x00


	//----- nvinfo : EIATTR_KPARAM_INFO
	.align		4
.L_19:
        /*0048*/ 	.byte	0x04, 0x17
        /*004a*/ 	.short	(.L_21 - .L_20)
.L_20:
        /*004c*/ 	.word	0x00000000
        /*0050*/ 	.short	0x000a
        /*0052*/ 	.short	0x0050
        /*0054*/ 	.byte	0x00, 0xf4, 0x21, 0x00


	//----- nvinfo : EIATTR_KPARAM_INFO
	.align		4
.L_21:
        /*0058*/ 	.byte	0x04, 0x17
        /*005a*/ 	.short	(.L_23 - .L_22)
.L_22:
        /*005c*/ 	.word	0x00000000
        /*0060*/ 	.short	0x0009
        /*0062*/ 	.short	0x0048
        /*0064*/ 	.byte	0x00, 0xf4, 0x21, 0x00


	//----- nvinfo : EIATTR_KPARAM_INFO
	.align		4
.L_23:
        /*0068*/ 	.byte	0x04, 0x17
        /*006a*/ 	.short	(.L_25 - .L_24)
.L_24:
        /*006c*/ 	.word	0x00000000
        /*0070*/ 	.short	0x0008
        /*0072*/ 	.short	0x0040
        /*0074*/ 	.byte	0x00, 0xf4, 0x21, 0x00


	//----- nvinfo : EIATTR_KPARAM_INFO
	.align		4
.L_25:
        /*0078*/ 	.byte	0x04, 0x17
        /*007a*/ 	.short	(.L_27 - .L_26)
.L_26:
        /*007c*/ 	.word	0x00000000
        /*0080*/ 	.short	0x0007
        /*0082*/ 	.short	0x0038
        /*0084*/ 	.byte	0x00, 0xf4, 0x21, 0x00


	//----- nvinfo : EIATTR_KPARAM_INFO
	.align		4
.L_27:
        /*0088*/ 	.byte	0x04, 0x17
        /*008a*/ 	.short	(.L_29 - .L_28)
.L_28:
        /*008c*/ 	.word	0x00000000
        /*0090*/ 	.short	0x0006
        /*0092*/ 	.short	0x0030
        /*0094*/ 	.byte	0x00, 0xf4, 0x21, 0x00


	//----- nvinfo : EIATTR_KPARAM_INFO
	.align		4
.L_29:
        /*0098*/ 	.byte	0x04, 0x17
        /*009a*/ 	.short	(.L_31 - .L_30)
.L_30:
        /*009c*/ 	.word	0x00000000
        /*00a0*/ 	.short	0x0005
        /*00a2*/ 	.short	0x0028
        /*00a4*/ 	.byte	0x00, 0xf4, 0x21, 0x00


	//----- nvinfo : EIATTR_KPARAM_INFO
	.align		4
.L_31:
        /*00a8*/ 	.byte	0x04, 0x17
        /*00aa*/ 	.short	(.L_33 - .L_32)
.L_32:
        /*00ac*/ 	.word	0x00000000
        /*00b0*/ 	.short	0x0004
        /*00b2*/ 	.short	0x0020
        /*00b4*/ 	.byte	0x00, 0xf4, 0x21, 0x00


	//----- nvinfo : EIATTR_KPARAM_INFO
	.align		4
.L_33:
        /*00b8*/ 	.byte	0x04, 0x17
        /*00ba*/ 	.short	(.L_35 - .L_34)
.L_34:
        /*00bc*/ 	.word	0x00000000
        /*00c0*/ 	.short	0x0003
        /*00c2*/ 	.short	0x0018
        /*00c4*/ 	.byte	0x00, 0xf4, 0x21, 0x00


	//----- nvinfo : EIATTR_KPARAM_INFO
	.align		4
.L_35:
        /*00c8*/ 	.byte	0x04, 0x17
        /*00ca*/ 	.short	(.L_37 - .L_36)
.L_36:
        /*00cc*/ 	.word	0x00000000
        /*00d0*/ 	.short	0x0002
        /*00d2*/ 	.short	0x0010
        /*00d4*/ 	.byte	0x00, 0xf4, 0x21, 0x00


	//----- nvinfo : EIATTR_KPARAM_INFO
	.align		4
.L_37:
        /*00d8*/ 	.byte	0x04, 0x17
        /*00da*/ 	.short	(.L_39 - .L_38)
.L_38:
        /*00dc*/ 	.word	0x00000000
        /*00e0*/ 	.short	0x0001
        /*00e2*/ 	.short	0x0008
        /*00e4*/ 	.byte	0x00, 0xf4, 0x21, 0x00


	//----- nvinfo : EIATTR_KPARAM_INFO
	.align		4
.L_39:
        /*00e8*/ 	.byte	0x04, 0x17
        /*00ea*/ 	.short	(.L_41 - .L_40)
.L_40:
        /*00ec*/ 	.word	0x00000000
        /*00f0*/ 	.short	0x0000
        /*00f2*/ 	.short	0x0000
        /*00f4*/ 	.byte	0x00, 0xf4, 0x21, 0x00


	//----- nvinfo : EIATTR_SPARSE_MMA_MASK
	.align		4
.L_41:
        /*00f8*/ 	.byte	0x03, 0x50
        /*00fa*/ 	.short	0x0000


	//----- nvinfo : EIATTR_MAXREG_COUNT
	.align		4
        /*00fc*/ 	.byte	0x03, 0x1b
        /*00fe*/ 	.short	0x00ff


	//----- nvinfo : EIATTR_EXIT_INSTR_OFFSETS
	.align		4
        /*0100*/ 	.byte	0x04, 0x1c
        /*0102*/ 	.short	(.L_43 - .L_42)


	//   ....[0]....
.L_42:
        /*0104*/ 	.word	0x00001370


	//----- nvinfo : EIATTR_REQNTID
	.align		4
.L_43:
        /*0108*/ 	.byte	0x04, 0x10
        /*010a*/ 	.short	(.L_45 - .L_44)
.L_44:
        /*010c*/ 	.word	0x00000080
        /*0110*/ 	.word	0x00000001
        /*0114*/ 	.word	0x00000001


	//----- nvinfo : EIATTR_CBANK_PARAM_SIZE
	.align		4
.L_45:
        /*0118*/ 	.byte	0x03, 0x19
        /*011a*/ 	.short	0x0074


	//----- nvinfo : EIATTR_PARAM_CBANK
	.align		4
        /*011c*/ 	.byte	0x04, 0x0a
        /*011e*/ 	.short	(.L_47 - .L_46)
	.align		4
.L_46:
        /*0120*/ 	.word	index@(.nv.constant0.triton_poi_fused__native_batch_norm_legit_no_training_cat_relu_15)
        /*0124*/ 	.short	0x0210
        /*0126*/ 	.short	0x0074


	//----- nvinfo : EIATTR_SW_WAR
	.align		4
.L_47:
        /*0128*/ 	.byte	0x04, 0x36
        /*012a*/ 	.short	(.L_49 - .L_48)
.L_48:
        /*012c*/ 	.word	0x00000008
.L_49:


//--------------------- .nv.callgraph             --------------------------
	.section	.nv.callgraph,"",@"SHT_CUDA_CALLGRAPH"
	.align	4
	.sectionentsize	8
	.align		4
        /*0000*/ 	.word	0x00000000
	.align		4
        /*0004*/ 	.word	0xffffffff
	.align		4
        /*0008*/ 	.word	0x00000000
	.align		4
        /*000c*/ 	.word	0xfffffffe
	.align		4
        /*0010*/ 	.word	0x00000000
	.align		4
        /*0014*/ 	.word	0xfffffffd
	.align		4
        /*0018*/ 	.word	0x00000000
	.align		4
        /*001c*/ 	.word	0xfffffffc


//--------------------- .nv.constant4             --------------------------
	.section	.nv.constant4,"a",@progbits
	.align	8
	.align		8
.nv.constant4:
        /*0000*/ 	.dword	_$_str
	.align		8
        /*0008*/ 	.dword	_$_str_$_2


//--------------------- .text.triton_poi_fused__native_batch_norm_legit_no_training_cat_relu_15 --------------------------
	.section	.text.triton_poi_fused__native_batch_norm_legit_no_training_cat_relu_15,"ax",@progbits
	.align	128
        .global         triton_poi_fused__native_batch_norm_legit_no_training_cat_relu_15
        .type           triton_poi_fused__native_batch_norm_legit_no_training_cat_relu_15,@function
        .size           triton_poi_fused__native_batch_norm_legit_no_training_cat_relu_15,(.L_x_1 - triton_poi_fused__native_batch_norm_legit_no_training_cat_relu_15)
        .other          triton_poi_fused__native_batch_norm_legit_no_training_cat_relu_15,@"STO_CUDA_ENTRY STV_DEFAULT"
triton_poi_fused__native_batch_norm_legit_no_training_cat_relu_15:
.text.triton_poi_fused__native_batch_norm_legit_no_training_cat_relu_15:
[----:B------:R-:W-:Y:S01]  /*0000*/  LDC R1, c[0x0][0x28] ;  /* 0x00000a00ff017b82 */ /* 0x000fe20000000800 */
[----:B------:R-:W1:Y:S07]  /*0010*/  S2R R0, SR_TID.X ;  /* 0x0000000000007919 */ /* 0x000e6e0000002100 */
[----:B------:R-:W2:Y:S01]  /*0020*/  LDC.64 R6, c[0x0][0x230] ;  /* 0x00008c00ff067b82 */ /* 0x000ea20000000a00 */
[----:B------:R-:W-:Y:S01]  /*0030*/  ULDC.64 UR4, c[0x0][0x208] ;  /* 0x0000820000047ab9 */ /* 0x000fe20000000a00 */
[----:B------:R-:W-:Y:S01]  /*0040*/  ULDC.64 UR6, c[0x0][0x220] ;  /* 0x0000880000067ab9 */ /* 0x000fe20000000a00 */
[----:B------:R-:W3:Y:S05]  /*0050*/  S2R R5, SR_CTAID.X ;  /* 0x0000000000057919 */ /* 0x000eea0000002500 */
[----:B------:R-:W4:Y:S08]  /*0060*/  LDC.64 R38, c[0x0][0x250] ;  /* 0x00009400ff267b82 */ /* 0x000f300000000a00 */
[----:B------:R-:W5:Y:S08]  /*0070*/  LDC.64 R26, c[0x0][0x238] ;  /* 0x00008e00ff1a7b82 */ /* 0x000f700000000a00 */
[----:B------:R-:W2:Y:S01]  /*0080*/  LDC.64 R40, c[0x0][0x240] ;  /* 0x00009000ff287b82 */ /* 0x000ea20000000a00 */
[----:B-1----:R-:W-:Y:S01]  /*0090*/  IMAD.SHL.U32 R0, R0, 0x4, RZ ;  /* 0x0000000400007824 */ /* 0x002fe200078e00ff */
[----:B------:R-:W-:-:S02]  /*00a0*/  CS2R R28, SRZ ;  /* 0x00000000001c7805 */ /* 0x000fc4000001ff00 */
[----:B------:R-:W-:-:S04]  /*00b0*/  CS2R R30, SRZ ;  /* 0x00000000001e7805 */ /* 0x000fc8000001ff00 */
[----:B------:R-:W1:Y:S01]  /*00c0*/  LDC.64 R32, c[0x0][0x228] ;  /* 0x00008a00ff207b82 */ /* 0x000e620000000a00 */
[----:B---3--:R-:W-:Y:S02]  /*00d0*/  SHF.R.S32.HI R3, RZ, 0x15, R5 ;  /* 0x00000015ff037819 */ /* 0x008fe40000011405 */
[----:B------:R-:W-:Y:S02]  /*00e0*/  LOP3.LUT R0, R0, 0x1fc, RZ, 0xc0, !PT ;  /* 0x000001fc00007812 */ /* 0x000fe400078ec0ff */
[----:B------:R-:W-:-:S03]  /*00f0*/  SGXT R3, R3, 0x1 ;  /* 0x000000010303781a */ /* 0x000fc60000000200 */
[----:B------:R-:W-:Y:S01]  /*0100*/  IMAD R36, R5, 0x400, R0 ;  /* 0x0000040005247824 */ /* 0x000fe200078e0200 */
[----:B------:R-:W3:Y:S04]  /*0110*/  LDC.64 R50, c[0x0][0x260] ;  /* 0x00009800ff327b82 */ /* 0x000ee80000000a00 */
[----:B------:R-:W-:-:S04]  /*0120*/  LEA.HI R8, R3, R36, RZ, 0x6 ;  /* 0x0000002403087211 */ /* 0x000fc800078f30ff */
[----:B------:R-:W-:Y:S01]  /*0130*/  SHF.R.S32.HI R46, RZ, 0x6, R8 ;  /* 0x00000006ff2e7819 */ /* 0x000fe20000011408 */
[----:B------:R-:W1:Y:S04]  /*0140*/  LDC.64 R18, c[0x0][0x218] ;  /* 0x00008600ff127b82 */ /* 0x000e680000000a00 */
[----:B------:R-:W-:-:S05]  /*0150*/  IMAD.HI R0, R46, 0x2e8ba2e9, RZ ;  /* 0x2e8ba2e92e007827 */ /* 0x000fca00078e02ff */
[----:B------:R-:W-:-:S04]  /*0160*/  SHF.R.U32.HI R5, RZ, 0x1f, R0 ;  /* 0x0000001fff057819 */ /* 0x000fc80000011600 */
[----:B------:R-:W-:Y:S01]  /*0170*/  LEA.HI.SX32 R5, R0, R5, 0x19 ;  /* 0x0000000500057211 */ /* 0x000fe200078fcaff */
[----:B------:R-:W-:-:S04]  /*0180*/  VIADD R0, R36, 0x200 ;  /* 0x0000020024007836 */ /* 0x000fc80000000000 */
[----:B------:R-:W-:Y:S01]  /*0190*/  IMAD R46, R5, -0x2c0, R46 ;  /* 0xfffffd40052e7824 */ /* 0x000fe200078e022e */
[----:B------:R-:W-:-:S03]  /*01a0*/  LEA.HI R3, R3, R0, RZ, 0x6 ;  /* 0x0000000003037211 */ /* 0x000fc600078f30ff */
[----:B--2---:R-:W-:Y:S01]  /*01b0*/  IMAD.WIDE R4, R46, 0x4, R6 ;  /* 0x000000042e047825 */ /* 0x004fe200078e0206 */
[----:B------:R-:W-:-:S04]  /*01c0*/  SHF.R.S32.HI R25, RZ, 0x6, R3 ;  /* 0x00000006ff197819 */ /* 0x000fc80000011403 */
[----:B------:R2:W3:Y:S01]  /*01d0*/  LDG.E.EL R3, desc[UR4][R4.64] ;  /* 0x0000000404037981 */ /* 0x0004e2000c2e1900 */
[----:B------:R-:W-:-:S05]  /*01e0*/  IMAD.HI R2, R25, 0x2e8ba2e9, RZ ;  /* 0x2e8ba2e919027827 */ /* 0x000fca00078e02ff */
[----:B------:R-:W-:-:S04]  /*01f0*/  SHF.R.U32.HI R9, RZ, 0x1f, R2 ;  /* 0x0000001fff097819 */ /* 0x000fc80000011602 */
[----:B------:R-:W-:-:S05]  /*0200*/  LEA.HI.SX32 R2, R2, R9, 0x19 ;  /* 0x0000000902027211 */ /* 0x000fca00078fcaff */
[----:B------:R-:W-:-:S04]  /*0210*/  IMAD R25, R2, -0x2c0, R25 ;  /* 0xfffffd4002197824 */ /* 0x000fc800078e0219 */
[----:B------:R-:W-:-:S06]  /*0220*/  IMAD.WIDE R6, R25, 0x4, R6 ;  /* 0x0000000419067825 */ /* 0x000fcc00078e0206 */
[----:B------:R1:W3:Y:S01]  /*0230*/  LDG.E.EL R7, desc[UR4][R6.64] ;  /* 0x0000000406077981 */ /* 0x0002e2000c2e1900 */
[----:B----4-:R-:W-:-:S05]  /*0240*/  IMAD.WIDE R12, R46, 0x4, R38 ;  /* 0x000000042e0c7825 */ /* 0x010fca00078e0226 */
[----:B------:R4:W3:Y:S01]  /*0250*/  LDG.E.EL R2, desc[UR4][R12.64] ;  /* 0x000000040c027981 */ /* 0x0008e2000c2e1900 */
[----:B------:R-:W-:Y:S01]  /*0260*/  IMAD.HI R9, R0, 0x2e8ba2e9, RZ ;  /* 0x2e8ba2e900097827 */ /* 0x000fe200078e02ff */
[----:B------:R-:W-:Y:S02]  /*0270*/  LOP3.LUT R11, R8, 0xffffffc0, RZ, 0xc0, !PT ;  /* 0xffffffc0080b7812 */ /* 0x000fe400078ec0ff */
[----:B------:R-:W-:Y:S02]  /*0280*/  CS2R R20, SRZ ;  /* 0x0000000000147805 */ /* 0x000fe4000001ff00 */
[C---:B------:R-:W-:Y:S01]  /*0290*/  ISETP.GT.AND P3, PT, R25.reuse, 0x29f, PT ;  /* 0x0000029f1900780c */ /* 0x040fe20003f64270 */
[----:B--2---:R-:W-:Y:S01]  /*02a0*/  IMAD.SHL.U32 R5, R25, 0x40, RZ ;  /* 0x0000004019057824 */ /* 0x004fe200078e00ff */
[----:B------:R-:W-:Y:S01]  /*02b0*/  SHF.R.U32.HI R4, RZ, 0x1f, R9 ;  /* 0x0000001fff047819 */ /* 0x000fe20000011609 */
[----:B------:R-:W-:Y:S01]  /*02c0*/  IMAD.IADD R11, R36, 0x1, -R11 ;  /* 0x00000001240b7824 */ /* 0x000fe200078e0a0b */
[----:B------:R-:W-:-:S02]  /*02d0*/  CS2R R22, SRZ ;  /* 0x0000000000167805 */ /* 0x000fc4000001ff00 */
[----:B------:R-:W-:Y:S01]  /*02e0*/  LEA.HI.SX32 R4, R9, R4, 0x13 ;  /* 0x0000000409047211 */ /* 0x000fe200078f9aff */
[----:B------:R-:W-:Y:S01]  /*02f0*/  IMAD.HI R17, R36, 0x2e8ba2e9, RZ ;  /* 0x2e8ba2e924117827 */ /* 0x000fe200078e02ff */
[----:B01----:R-:W-:Y:S01]  /*0300*/  SHF.R.S32.HI R6, RZ, 0x1f, R5 ;  /* 0x0000001fff067819 */ /* 0x003fe20000011405 */
[----:B----4-:R-:W0:Y:S01]  /*0310*/  LDC.64 R12, c[0x0][0x248] ;  /* 0x00009200ff0c7b82 */ /* 0x010e220000000a00 */
[----:B------:R-:W-:Y:S01]  /*0320*/  SHF.R.S32.HI R9, RZ, 0x1f, R11 ;  /* 0x0000001fff097819 */ /* 0x000fe2000001140b */
[C---:B------:R-:W-:Y:S02]  /*0330*/  IMAD R8, R4.reuse, 0xa800, RZ ;  /* 0x0000a80004087824 */ /* 0x040fe400078e02ff */
[----:B------:R-:W-:Y:S02]  /*0340*/  IMAD R15, R4, -0xb000, R0 ;  /* 0xffff5000040f7824 */ /* 0x000fe400078e0200 */
[----:B------:R-:W-:Y:S01]  /*0350*/  VIADD R0, R25, 0xfffffe00 ;  /* 0xfffffe0019007836 */ /* 0x000fe20000000000 */
[--C-:B------:R-:W-:Y:S01]  /*0360*/  SHF.R.S32.HI R10, RZ, 0x1f, R8.reuse ;  /* 0x0000001fff0a7819 */ /* 0x100fe20000011408 */
[--C-:B------:R-:W-:Y:S01]  /*0370*/  IMAD.IADD R15, R15, 0x1, R8.reuse ;  /* 0x000000010f0f7824 */ /* 0x100fe200078e0208 */
[----:B------:R-:W-:-:S02]  /*0380*/  IADD3 R5, P0, P1, R5, R11, R8 ;  /* 0x0000000b05057210 */ /* 0x000fc4000791e008 */
[----:B------:R-:W-:Y:S02]  /*0390*/  ISETP.GE.U32.AND P2, PT, R0, 0xa0, PT ;  /* 0x000000a00000780c */ /* 0x000fe40003f46070 */
[----:B------:R-:W-:Y:S02]  /*03a0*/  SHF.R.U32.HI R0, RZ, 0x1f, R17 ;  /* 0x0000001fff007819 */ /* 0x000fe40000011611 */
[----:B------:R-:W-:Y:S02]  /*03b0*/  IADD3.X R6, R6, R9, R10, P0, P1 ;  /* 0x0000000906067210 */ /* 0x000fe400007e240a */
[----:B------:R-:W-:Y:S02]  /*03c0*/  LEA R34, P0, R5, UR6, 0x2 ;  /* 0x0000000605227c11 */ /* 0x000fe4000f8010ff */
[----:B------:R-:W-:Y:S02]  /*03d0*/  LEA.HI.SX32 R17, R17, R0, 0x13 ;  /* 0x0000000011117211 */ /* 0x000fe400078f9aff */
[----:B------:R-:W-:Y:S01]  /*03e0*/  LEA.HI.X R35, R5, UR7, R6, 0x2, P0 ;  /* 0x0000000705237c11 */ /* 0x000fe200080f1406 */
[----:B------:R-:W-:-:S02]  /*03f0*/  IMAD.SHL.U32 R0, R46, 0x40, RZ ;  /* 0x000000402e007824 */ /* 0x000fc400078e00ff */
[----:B------:R-:W-:Y:S02]  /*0400*/  IMAD R52, R17, 0xa800, RZ ;  /* 0x0000a80011347824 */ /* 0x000fe400078e02ff */
[----:B------:R5:W2:Y:S01]  /*0410*/  @!P2 LDG.E.128 R28, desc[UR4][R34.64+-0x20000] ;  /* 0xfe000004221ca981 */ /* 0x000aa2000c1e1d00 */
[----:B------:R-:W-:Y:S02]  /*0420*/  IMAD.WIDE R48, R46, 0x4, R40 ;  /* 0x000000042e307825 */ /* 0x000fe400078e0228 */
[--C-:B------:R-:W-:Y:S02]  /*0430*/  IADD3 R6, P0, P1, R0, R11, R52.reuse ;  /* 0x0000000b00067210 */ /* 0x100fe4000791e034 */
[----:B------:R-:W-:Y:S01]  /*0440*/  SHF.R.S32.HI R8, RZ, 0x1f, R52 ;  /* 0x0000001fff087819 */ /* 0x000fe20000011434 */
[----:B------:R-:W1:Y:S01]  /*0450*/  LDC.64 R10, c[0x0][0x258] ;  /* 0x00009600ff0a7b82 */ /* 0x000e620000000a00 */
[----:B------:R-:W-:Y:S01]  /*0460*/  SHF.R.S32.HI R0, RZ, 0x1f, R0 ;  /* 0x0000001fff007819 */ /* 0x000fe20000011400 */
[----:B------:R-:W-:-:S04]  /*0470*/  IMAD.WIDE R42, R46, 0x4, R32 ;  /* 0x000000042e2a7825 */ /* 0x000fc800078e0220 */
[----:B-----5:R-:W-:Y:S01]  /*0480*/  IMAD.WIDE R34, R46, 0x4, R26 ;  /* 0x000000042e227825 */ /* 0x020fe200078e021a */
[----:B------:R-:W-:-:S03]  /*0490*/  IADD3.X R9, R0, R9, R8, P0, P1 ;  /* 0x0000000900097210 */ /* 0x000fc600007e2408 */
[C---:B------:R-:W-:Y:S02]  /*04a0*/  IMAD.WIDE R38, R25.reuse, 0x4, R38 ;  /* 0x0000000419267825 */ /* 0x040fe400078e0226 */
[----:B------:R-:W4:Y:S02]  /*04b0*/  LDG.E.EL R34, desc[UR4][R34.64] ;  /* 0x0000000422227981 */ /* 0x000f24000c2e1900 */
[C---:B------:R-:W-:Y:S02]  /*04c0*/  IMAD.WIDE R26, R25.reuse, 0x4, R26 ;  /* 0x00000004191a7825 */ /* 0x040fe400078e021a */
[----:B------:R-:W5:Y:S02]  /*04d0*/  LDG.E.EL R0, desc[UR4][R42.64] ;  /* 0x000000042a007981 */ /* 0x000f64000c2e1900 */
[----:B------:R-:W-:Y:S02]  /*04e0*/  IMAD.WIDE R32, R25, 0x4, R32 ;  /* 0x0000000419207825 */ /* 0x000fe400078e0220 */
[----:B------:R0:W2:Y:S02]  /*04f0*/  LDG.E.EL R44, desc[UR4][R26.64] ;  /* 0x000000041a2c7981 */ /* 0x0000a4000c2e1900 */
[----:B------:R-:W-:-:S02]  /*0500*/  IMAD R5, R4, -0x2000, R15 ;  /* 0xffffe00004057824 */ /* 0x000fc400078e020f */
[----:B------:R0:W4:Y:S01]  /*0510*/  LDG.E.EL R35, desc[UR4][R48.64] ;  /* 0x0000000430237981 */ /* 0x000122000c2e1900 */
[C---:B------:R-:W-:Y:S01]  /*0520*/  ISETP.GE.AND P1, PT, R25.reuse, 0x200, PT ;  /* 0x000002001900780c */ /* 0x040fe20003f26270 */
[----:B------:R-:W-:Y:S02]  /*0530*/  IMAD.WIDE R40, R25, 0x4, R40 ;  /* 0x0000000419287825 */ /* 0x000fe400078e0228 */
[----:B------:R-:W2:Y:S02]  /*0540*/  LDG.E.EL R45, desc[UR4][R32.64] ;  /* 0x00000004202d7981 */ /* 0x000ea4000c2e1900 */
[----:B0-----:R-:W-:Y:S02]  /*0550*/  IMAD.WIDE R26, R46, 0x4, R12 ;  /* 0x000000042e1a7825 */ /* 0x001fe400078e020c */
[----:B------:R-:W4:Y:S01]  /*0560*/  LDG.E.EL R43, desc[UR4][R40.64] ;  /* 0x00000004282b7981 */ /* 0x000f22000c2e1900 */
[----:B------:R-:W-:Y:S01]  /*0570*/  LEA R48, P0, R6, UR6, 0x2 ;  /* 0x0000000606307c11 */ /* 0x000fe2000f8010ff */
[----:B------:R-:W-:-:S03]  /*0580*/  IMAD.WIDE R4, R5, 0x4, R18 ;  /* 0x0000000405047825 */ /* 0x000fc600078e0212 */
[----:B------:R-:W-:Y:S01]  /*0590*/  LEA.HI.X R49, R6, UR7, R9, 0x2, P0 ;  /* 0x0000000706317c11 */ /* 0x000fe200080f1409 */
[C---:B---3--:R-:W-:Y:S01]  /*05a0*/  IMAD.WIDE R8, R46.reuse, 0x4, R50 ;  /* 0x000000042e087825 */ /* 0x048fe200078e0232 */
[----:B------:R1:W3:Y:S01]  /*05b0*/  LDG.E.EL R33, desc[UR4][R26.64] ;  /* 0x000000041a217981 */ /* 0x0002e2000c2e1900 */
[C---:B------:R-:W-:Y:S02]  /*05c0*/  ISETP.GE.AND P0, PT, R25.reuse, 0x2a0, PT ;  /* 0x000002a01900780c */ /* 0x040fe40003f06270 */
[C---:B------:R-:W-:Y:S01]  /*05d0*/  IMAD.WIDE R12, R25.reuse, 0x4, R12 ;  /* 0x00000004190c7825 */ /* 0x040fe200078e020c */
[----:B------:R0:W3:Y:S03]  /*05e0*/  LDG.E.EL R41, desc[UR4][R38.64] ;  /* 0x0000000426297981 */ /* 0x0000e6000c2e1900 */
[C---:B------:R-:W-:Y:S01]  /*05f0*/  IMAD.WIDE R50, R25.reuse, 0x4, R50 ;  /* 0x0000000419327825 */ /* 0x040fe200078e0232 */
[----:B------:R-:W3:Y:S03]  /*0600*/  @P3 LDG.E.128 R20, desc[UR4][R4.64+-0xa000] ;  /* 0xff60000404143981 */ /* 0x000ee6000c1e1d00 */
[--C-:B-1----:R-:W-:Y:S01]  /*0610*/  IMAD.WIDE R26, R46, 0x4, R10.reuse ;  /* 0x000000042e1a7825 */ /* 0x102fe200078e020a */
[----:B------:R1:W4:Y:S03]  /*0620*/  LDG.E.EL R42, desc[UR4][R12.64] ;  /* 0x000000040c2a7981 */ /* 0x000326000c2e1900 */
[----:B------:R-:W-:Y:S01]  /*0630*/  IMAD.WIDE R10, R25, 0x4, R10 ;  /* 0x00000004190a7825 */ /* 0x000fe200078e020a */
[----:B------:R1:W4:Y:S01]  /*0640*/  LDG.E.EL R32, desc[UR4][R26.64] ;  /* 0x000000041a207981 */ /* 0x000322000c2e1900 */
[----:B------:R-:W-:-:S02]  /*0650*/  CS2R R24, SRZ ;  /* 0x0000000000187805 */ /* 0x000fc4000001ff00 */
[----:B0-----:R-:W-:Y:S01]  /*0660*/  IMAD.MOV.U32 R38, RZ, RZ, 0x3e800000 ;  /* 0x3e800000ff267424 */ /* 0x001fe200078e00ff */
[----:B------:R-:W4:Y:S01]  /*0670*/  LDG.E.EL R40, desc[UR4][R10.64] ;  /* 0x000000040a287981 */ /* 0x000f22000c2e1900 */
[----:B-1----:R-:W0:Y:S01]  /*0680*/  LDC.64 R12, c[0x0][0x210] ;  /* 0x00008400ff0c7b82 */ /* 0x002e220000000a00 */
[----:B------:R-:W-:-:S06]  /*0690*/  CS2R R26, SRZ ;  /* 0x00000000001a7805 */ /* 0x000fcc000001ff00 */
[----:B------:R-:W4:Y:S01]  /*06a0*/  @!P1 LDG.E.128 R24, desc[UR4][R4.64] ;  /* 0x0000000404189981 */ /* 0x000f22000c1e1d00 */
[----:B------:R-:W-:-:S04]  /*06b0*/  IMAD R37, R17, -0xb000, R36 ;  /* 0xffff500011257824 */ /* 0x000fc800078e0224 */
[----:B------:R-:W-:-:S04]  /*06c0*/  IMAD.IADD R52, R37, 0x1, R52 ;  /* 0x0000000125347824 */ /* 0x000fc800078e0234 */
[----:B------:R-:W-:Y:S02]  /*06d0*/  IMAD R16, R17, -0x2000, R52 ;  /* 0xffffe00011107824 */ /* 0x000fe400078e0234 */
[----:B0-----:R-:W-:-:S04]  /*06e0*/  IMAD.WIDE R52, R52, 0x4, R12 ;  /* 0x0000000434347825 */ /* 0x001fc800078e020c */
[----:B------:R-:W-:-:S04]  /*06f0*/  IMAD.WIDE R12, R15, 0x4, R12 ;  /* 0x000000040f0c7825 */ /* 0x000fc800078e020c */
[----:B------:R-:W-:Y:S02]  /*0700*/  FADD R6, R3, 0.0010000000474974513054 ;  /* 0x3a83126f03067421 */ /* 0x000fe40000000000 */
[----:B------:R0:W5:Y:S04]  /*0710*/  LDG.E.EL R3, desc[UR4][R8.64] ;  /* 0x0000000408037981 */ /* 0x000168000c2e1900 */
[----:B------:R-:W1:Y:S01]  /*0720*/  MUFU.SQRT R6, R6 ;  /* 0x0000000600067308 */ /* 0x000e620000002000 */
[----:B------:R-:W-:Y:S01]  /*0730*/  FADD R7, R7, 0.0010000000474974513054 ;  /* 0x3a83126f07077421 */ /* 0x000fe20000000000 */
[----:B-1----:R-:W-:-:S06]  /*0740*/  FSETP.GT.AND P4, PT, R6, 8.50705917302346158658e+37, PT ;  /* 0x7e8000000600780b */ /* 0x002fcc0003f84000 */
[----:B------:R-:W1:Y:S01]  /*0750*/  MUFU.SQRT R7, R7 ;  /* 0x0000000700077308 */ /* 0x000e620000002000 */
[----:B0-----:R-:W-:Y:S01]  /*0760*/  FADD R8, R2, 0.0010000000474974513054 ;  /* 0x3a83126f02087421 */ /* 0x001fe20000000000 */
[----:B------:R-:W-:-:S06]  /*0770*/  FSETP.GEU.AND P6, PT, R6, 1.175494350822287508e-38, PT ;  /* 0x008000000600780b */ /* 0x000fcc0003fce000 */
[----:B------:R-:W0:Y:S01]  /*0780*/  MUFU.SQRT R8, R8 ;  /* 0x0000000800087308 */ /* 0x000e220000002000 */
[----:B------:R-:W-:Y:S01]  /*0790*/  @P4 FMUL R6, R6, 0.25 ;  /* 0x3e80000006064820 */ /* 0x000fe20000400000 */
[----:B------:R-:W-:Y:S02]  /*07a0*/  FSEL R5, R38, 1, P4 ;  /* 0x3f80000026057808 */ /* 0x000fe40002000000 */
[C---:B-1----:R-:W-:Y:S02]  /*07b0*/  FSETP.GT.AND P5, PT, R7.reuse, 8.50705917302346158658e+37, PT ;  /* 0x7e8000000700780b */ /* 0x042fe40003fa4000 */
[----:B------:R-:W-:Y:S01]  /*07c0*/  FSETP.GEU.AND P4, PT, R7, 1.175494350822287508e-38, PT ;  /* 0x008000000700780b */ /* 0x000fe20003f8e000 */
[----:B------:R-:W-:Y:S01]  /*07d0*/  @!P6 FMUL R6, R6, 16777216 ;  /* 0x4b8000000606e820 */ /* 0x000fe20000400000 */
[----:B------:R-:W-:Y:S01]  /*07e0*/  @!P6 FMUL R5, R5, 16777216 ;  /* 0x4b8000000505e820 */ /* 0x000fe20000400000 */
[----:B------:R-:W-:Y:S02]  /*07f0*/  FSEL R4, R38, 1, P5 ;  /* 0x3f80000026047808 */ /* 0x000fe40002800000 */
[----:B0-----:R-:W-:-:S06]  /*0800*/  FSETP.GT.AND P6, PT, R8, 8.50705917302346158658e+37, PT ;  /* 0x7e8000000800780b */ /* 0x001fcc0003fc4000 */
[----:B------:R-:W-:Y:S01]  /*0810*/  @P5 FMUL R7, R7, 0.25 ;  /* 0x3e80000007075820 */ /* 0x000fe20000400000 */
[----:B------:R-:W-:-:S03]  /*0820*/  FSETP.GEU.AND P5, PT, R8, 1.175494350822287508e-38, PT ;  /* 0x008000000800780b */ /* 0x000fc60003fae000 */
[----:B------:R-:W-:-:S04]  /*0830*/  @!P4 FMUL R7, R7, 16777216 ;  /* 0x4b8000000707c820 */ /* 0x000fc80000400000 */
[----:B------:R-:W0:Y:S01]  /*0840*/  MUFU.RCP R39, R7 ;  /* 0x0000000700277308 */ /* 0x000e220000001000 */
[----:B------:R-:W-:-:S05]  /*0850*/  @P6 FMUL R8, R8, 0.25 ;  /* 0x3e80000008086820 */ /* 0x000fca0000400000 */
[----:B------:R-:W-:Y:S01]  /*0860*/  @!P5 FMUL R8, R8, 16777216 ;  /* 0x4b8000000808d820 */ /* 0x000fe20000400000 */
[----:B------:R-:W-:Y:S01]  /*0870*/  @!P4 FMUL R4, R4, 16777216 ;  /* 0x4b8000000404c820 */ /* 0x000fe20000400000 */
[----:B------:R-:W1:Y:S08]  /*0880*/  MUFU.RCP R6, R6 ;  /* 0x0000000600067308 */ /* 0x000e700000001000 */
[----:B------:R-:W1:Y:S01]  /*0890*/  MUFU.RCP R37, R8 ;  /* 0x0000000800257308 */ /* 0x000e620000001000 */
[----:B0-----:R-:W-:Y:S01]  /*08a0*/  FMUL R39, R39, R4 ;  /* 0x0000000427277220 */ /* 0x001fe20000400000 */
[----:B------:R-:W-:-:S05]  /*08b0*/  FSEL R4, R38, 1, P6 ;  /* 0x3f80000026047808 */ /* 0x000fca0003000000 */
[----:B------:R-:W-:Y:S01]  /*08c0*/  @!P5 FMUL R4, R4, 16777216 ;  /* 0x4b8000000404d820 */ /* 0x000fe20000400000 */
[----:B-1----:R-:W-:Y:S01]  /*08d0*/  FMUL R2, R6, R5 ;  /* 0x0000000506027220 */ /* 0x002fe20000400000 */
[----:B------:R-:W-:Y:S02]  /*08e0*/  CS2R R6, SRZ ;  /* 0x0000000000067805 */ /* 0x000fe4000001ff00 */
[----:B------:R-:W-:Y:S01]  /*08f0*/  FMUL R37, R37, R4 ;  /* 0x0000000425257220 */ /* 0x000fe20000400000 */
[----:B------:R-:W-:-:S06]  /*0900*/  CS2R R4, SRZ ;  /* 0x0000000000047805 */ /* 0x000fcc000001ff00 */
[----:B------:R0:W5:Y:S01]  /*0910*/  @!P1 LDG.E.128 R4, desc[UR4][R12.64] ;  /* 0x000000040c049981 */ /* 0x000162000c1e1d00 */
[----:B--2---:R-:W-:Y:S02]  /*0920*/  SEL R30, R30, RZ, !P2 ;  /* 0x000000ff1e1e7207 */ /* 0x004fe40005000000 */
[----:B------:R-:W-:Y:S02]  /*0930*/  ISETP.GE.AND P4, PT, R46, 0x200, PT ;  /* 0x000002002e00780c */ /* 0x000fe40003f86270 */
[----:B------:R-:W-:Y:S02]  /*0940*/  SEL R28, R28, RZ, !P2 ;  /* 0x000000ff1c1c7207 */ /* 0x000fe40005000000 */
[----:B------:R-:W-:Y:S02]  /*0950*/  ISETP.GT.AND P5, PT, R46, 0x29f, PT ;  /* 0x0000029f2e00780c */ /* 0x000fe40003fa4270 */
[----:B------:R-:W-:Y:S02]  /*0960*/  CS2R R10, SRZ ;  /* 0x00000000000a7805 */ /* 0x000fe4000001ff00 */
[----:B---3--:R-:W-:-:S02]  /*0970*/  @P0 SEL R30, R22, RZ, P3 ;  /* 0x000000ff161e0207 */ /* 0x008fc40001800000 */
[----:B------:R-:W-:Y:S02]  /*0980*/  @P0 SEL R28, R20, RZ, P3 ;  /* 0x000000ff141c0207 */ /* 0x000fe40001800000 */
[----:B0-----:R-:W-:Y:S02]  /*0990*/  CS2R R12, SRZ ;  /* 0x00000000000c7805 */ /* 0x001fe4000001ff00 */
[----:B------:R-:W-:Y:S02]  /*09a0*/  SEL R29, R29, RZ, !P2 ;  /* 0x000000ff1d1d7207 */ /* 0x000fe40005000000 */
[----:B------:R-:W-:Y:S02]  /*09b0*/  CS2R R14, SRZ ;  /* 0x00000000000e7805 */ /* 0x000fe4000001ff00 */
[----:B------:R-:W-:Y:S02]  /*09c0*/  SEL R31, R31, RZ, !P2 ;  /* 0x000000ff1f1f7207 */ /* 0x000fe40005000000 */
[----:B----4-:R-:W-:-:S02]  /*09d0*/  SEL R9, R26, RZ, !P1 ;  /* 0x000000ff1a097207 */ /* 0x010fc40004800000 */
[----:B------:R-:W-:Y:S02]  /*09e0*/  SEL R17, R24, RZ, !P1 ;  /* 0x000000ff18117207 */ /* 0x000fe40004800000 */
[----:B------:R-:W-:Y:S02]  /*09f0*/  @P0 SEL R29, R21, RZ, P3 ;  /* 0x000000ff151d0207 */ /* 0x000fe40001800000 */
[----:B------:R-:W-:Y:S02]  /*0a00*/  CS2R R20, SRZ ;  /* 0x0000000000147805 */ /* 0x000fe4000001ff00 */
[----:B------:R-:W-:Y:S02]  /*0a10*/  @P0 SEL R31, R23, RZ, P3 ;  /* 0x000000ff171f0207 */ /* 0x000fe40001800000 */
[----:B------:R-:W-:Y:S02]  /*0a20*/  CS2R R22, SRZ ;  /* 0x0000000000167805 */ /* 0x000fe4000001ff00 */
[----:B-----5:R-:W-:-:S02]  /*0a30*/  SEL R6, R6, RZ, !P1 ;  /* 0x000000ff06067207 */ /* 0x020fc40004800000 */
[----:B------:R-:W-:-:S03]  /*0a40*/  SEL R4, R4, RZ, !P1 ;  /* 0x000000ff04047207 */ /* 0x000fc60004800000 */
[----:B------:R-:W-:Y:S01]  /*0a50*/  @!P1 FADD R30, R6, R9 ;  /* 0x00000009061e9221 */ /* 0x000fe20000000000 */
[----:B------:R-:W-:Y:S02]  /*0a60*/  VIADD R6, R46, 0xfffffe00 ;  /* 0xfffffe002e067836 */ /* 0x000fe40000000000 */
[----:B------:R-:W-:Y:S01]  /*0a70*/  @!P1 FADD R28, R4, R17 ;  /* 0x00000011041c9221 */ /* 0x000fe20000000000 */
[----:B------:R-:W-:Y:S02]  /*0a80*/  CS2R R8, SRZ ;  /* 0x0000000000087805 */ /* 0x000fe4000001ff00 */
[----:B------:R-:W-:Y:S02]  /*0a90*/  ISETP.GE.U32.AND P6, PT, R6, 0xa0, PT ;  /* 0x000000a00600780c */ /* 0x000fe40003fc6070 */
[----:B------:R-:W-:Y:S01]  /*0aa0*/  SEL R6, R25, RZ, !P1 ;  /* 0x000000ff19067207 */ /* 0x000fe20004800000 */
[----:B------:R-:W-:Y:S01]  /*0ab0*/  IMAD.WIDE R24, R16, 0x4, R18 ;  /* 0x0000000410187825 */ /* 0x000fe200078e0212 */
[----:B------:R-:W-:-:S02]  /*0ac0*/  SEL R5, R5, RZ, !P1 ;  /* 0x000000ff05057207 */ /* 0x000fc40004800000 */
[----:B------:R-:W-:Y:S02]  /*0ad0*/  CS2R R16, SRZ ;  /* 0x0000000000107805 */ /* 0x000fe4000001ff00 */
[----:B------:R-:W-:Y:S01]  /*0ae0*/  CS2R R18, SRZ ;  /* 0x0000000000127805 */ /* 0x000fe2000001ff00 */
[----:B------:R-:W2:Y:S01]  /*0af0*/  @!P4 LDG.E.128 R8, desc[UR4][R52.64] ;  /* 0x000000043408c981 */ /* 0x000ea2000c1e1d00 */
[----:B------:R-:W-:-:S03]  /*0b00*/  @!P1 FADD R29, R5, R6 ;  /* 0x00000006051d9221 */ /* 0x000fc60000000000 */
[----:B------:R-:W3:Y:S04]  /*0b10*/  LDG.E.EL R5, desc[UR4][R50.64] ;  /* 0x0000000432057981 */ /* 0x000ee8000c2e1900 */
[----:B------:R-:W4:Y:S04]  /*0b20*/  @!P4 LDG.E.128 R16, desc[UR4][R24.64] ;  /* 0x000000041810c981 */ /* 0x000f28000c1e1d00 */
[----:B------:R-:W5:Y:S04]  /*0b30*/  @!P6 LDG.E.128 R12, desc[UR4][R48.64+-0x20000] ;  /* 0xfe000004300ce981 */ /* 0x000f68000c1e1d00 */
[----:B------:R0:W5:Y:S01]  /*0b40*/  @P5 LDG.E.128 R20, desc[UR4][R24.64+-0xa000] ;  /* 0xff60000418145981 */ /* 0x000162000c1e1d00 */
[----:B------:R-:W-:-:S04]  /*0b50*/  FADD R41, R41, 0.0010000000474974513054 ;  /* 0x3a83126f29297421 */ /* 0x000fc80000000000 */
[----:B------:R-:W1:Y:S02]  /*0b60*/  MUFU.SQRT R6, R41 ;  /* 0x0000002900067308 */ /* 0x000e640000002000 */
[C---:B-1----:R-:W-:Y:S02]  /*0b70*/  FSETP.GT.AND P0, PT, R6.reuse, 8.50705917302346158658e+37, PT ;  /* 0x7e8000000600780b */ /* 0x042fe40003f04000 */
[----:B------:R-:W-:Y:S02]  /*0b80*/  FSETP.GEU.AND P3, PT, R6, 1.175494350822287508e-38, PT ;  /* 0x008000000600780b */ /* 0x000fe40003f6e000 */
[----:B------:R-:W-:-:S09]  /*0b90*/  SEL R26, R27, RZ, !P1 ;  /* 0x000000ff1b1a7207 */ /* 0x000fd20004800000 */
[----:B------:R-:W-:-:S04]  /*0ba0*/  @P0 FMUL R6, R6, 0.25 ;  /* 0x3e80000006060820 */ /* 0x000fc80000400000 */
[----:B------:R-:W-:Y:S01]  /*0bb0*/  @!P3 FMUL R6, R6, 16777216 ;  /* 0x4b8000000606b820 */ /* 0x000fe20000400000 */
[----:B------:R-:W-:-:S03]  /*0bc0*/  SEL R7, R7, RZ, !P1 ;  /* 0x000000ff07077207 */ /* 0x000fc60004800000 */
[----:B------:R-:W1:Y:S01]  /*0bd0*/  MUFU.RCP R4, R6 ;  /* 0x0000000600047308 */ /* 0x000e620000001000 */
[----:B------:R-:W-:Y:S01]  /*0be0*/  FSEL R47, R38, 1, P0 ;  /* 0x3f800000262f7808 */ /* 0x000fe20000000000 */
[----:B------:R-:W-:Y:S01]  /*0bf0*/  @!P1 FADD R31, R7, R26 ;  /* 0x0000001a071f9221 */ /* 0x000fe20000000000 */
[----:B------:R-:W-:Y:S01]  /*0c00*/  ISETP.GE.AND P2, PT, R46, 0x2a0, PT ;  /* 0x000002a02e00780c */ /* 0x000fe20003f46270 */
[C---:B------:R-:W-:Y:S01]  /*0c10*/  FADD R26, -R45.reuse, R29 ;  /* 0x0000001d2d1a7221 */ /* 0x040fe20000000100 */
[C---:B0-----:R-:W-:Y:S01]  /*0c20*/  FADD R24, -R45.reuse, R28 ;  /* 0x0000001c2d187221 */ /* 0x041fe20000000100 */
[C---:B------:R-:W-:Y:S01]  /*0c30*/  FADD R38, -R45.reuse, R30 ;  /* 0x0000001e2d267221 */ /* 0x040fe20000000100 */
[----:B------:R-:W-:Y:S01]  /*0c40*/  FADD R46, -R45, R31 ;  /* 0x0000001f2d2e7221 */ /* 0x000fe20000000100 */
[----:B------:R-:W-:Y:S01]  /*0c50*/  @!P3 FMUL R47, R47, 16777216 ;  /* 0x4b8000002f2fb820 */ /* 0x000fe20000400000 */
[C---:B------:R-:W-:Y:S01]  /*0c60*/  FMUL R25, R39.reuse, R26 ;  /* 0x0000001a27197220 */ /* 0x040fe20000400000 */
[C---:B------:R-:W-:Y:S01]  /*0c70*/  FMUL R24, R39.reuse, R24 ;  /* 0x0000001827187220 */ /* 0x040fe20000400000 */
[C---:B------:R-:W-:Y:S01]  /*0c80*/  FMUL R26, R39.reuse, R38 ;  /* 0x00000026271a7220 */ /* 0x040fe20000400000 */
[----:B------:R-:W-:Y:S01]  /*0c90*/  FMUL R46, R39, R46 ;  /* 0x0000002e272e7220 */ /* 0x000fe20000400000 */
[C---:B------:R-:W-:Y:S01]  /*0ca0*/  FADD R27, -R42.reuse, R29 ;  /* 0x0000001d2a1b7221 */ /* 0x040fe20000000100 */
[----:B------:R-:W-:Y:S01]  /*0cb0*/  FADD R7, -R42, R28 ;  /* 0x0000001c2a077221 */ /* 0x000fe20000000100 */
[----:B-1----:R-:W-:Y:S01]  /*0cc0*/  FMUL R4, R4, R47 ;  /* 0x0000002f04047220 */ /* 0x002fe20000400000 */
[C---:B------:R-:W-:Y:S01]  /*0cd0*/  FADD R39, -R42.reuse, R30 ;  /* 0x0000001e2a277221 */ /* 0x040fe20000000100 */
[----:B------:R-:W-:-:S02]  /*0ce0*/  FADD R41, -R42, R31 ;  /* 0x0000001f2a297221 */ /* 0x000fc40000000100 */
[C---:B------:R-:W-:Y:S01]  /*0cf0*/  FMUL R27, R4.reuse, R27 ;  /* 0x0000001b041b7220 */ /* 0x040fe20000400000 */
[C---:B------:R-:W-:Y:S01]  /*0d00*/  FMUL R38, R4.reuse, R7 ;  /* 0x0000000704267220 */ /* 0x040fe20000400000 */
[C---:B------:R-:W-:Y:S01]  /*0d10*/  FMUL R6, R4.reuse, R39 ;  /* 0x0000002704067220 */ /* 0x040fe20000400000 */
[----:B------:R-:W-:Y:S01]  /*0d20*/  FMUL R4, R4, R41 ;  /* 0x0000002904047220 */ /* 0x000fe20000400000 */
[C-C-:B------:R-:W-:Y:S01]  /*0d30*/  FFMA R25, R44.reuse, R25, R43.reuse ;  /* 0x000000192c197223 */ /* 0x140fe2000000002b */
[C-C-:B------:R-:W-:Y:S01]  /*0d40*/  FFMA R24, R44.reuse, R24, R43.reuse ;  /* 0x000000182c187223 */ /* 0x140fe2000000002b */
[C-C-:B------:R-:W-:Y:S01]  /*0d50*/  FFMA R26, R44.reuse, R26, R43.reuse ;  /* 0x0000001a2c1a7223 */ /* 0x140fe2000000002b */
[----:B------:R-:W-:Y:S01]  /*0d60*/  FFMA R43, R44, R46, R43 ;  /* 0x0000002e2c2b7223 */ /* 0x000fe2000000002b */
[----:B--2---:R-:W-:Y:S02]  /*0d70*/  SEL R10, R10, RZ, !P4 ;  /* 0x000000ff0a0a7207 */ /* 0x004fe40006000000 */
[----:B------:R-:W-:Y:S01]  /*0d80*/  SEL R11, R11, RZ, !P4 ;  /* 0x000000ff0b0b7207 */ /* 0x000fe20006000000 */
[C-C-:B---3--:R-:W-:Y:S01]  /*0d90*/  FFMA R27, R40.reuse, R27, R5.reuse ;  /* 0x0000001b281b7223 */ /* 0x148fe20000000005 */
[C-C-:B------:R-:W-:Y:S01]  /*0da0*/  FFMA R38, R40.reuse, R38, R5.reuse ;  /* 0x0000002628267223 */ /* 0x140fe20000000005 */
[C-C-:B------:R-:W-:Y:S01]  /*0db0*/  FFMA R39, R40.reuse, R6, R5.reuse ;  /* 0x0000000628277223 */ /* 0x140fe20000000005 */
[----:B------:R-:W-:Y:S01]  /*0dc0*/  FFMA R40, R40, R4, R5 ;  /* 0x0000000428287223 */ /* 0x000fe20000000005 */
[----:B----4-:R-:W-:-:S02]  /*0dd0*/  SEL R7, R18, RZ, !P4 ;  /* 0x000000ff12077207 */ /* 0x010fc40006000000 */
[----:B------:R-:W-:Y:S02]  /*0de0*/  SEL R5, R9, RZ, !P4 ;  /* 0x000000ff09057207 */ /* 0x000fe40006000000 */
[----:B------:R-:W-:Y:S02]  /*0df0*/  SEL R18, R19, RZ, !P4 ;  /* 0x000000ff13127207 */ /* 0x000fe40006000000 */
[----:B------:R-:W-:Y:S01]  /*0e00*/  SEL R9, R16, RZ, !P4 ;  /* 0x000000ff10097207 */ /* 0x000fe20006000000 */
[----:B------:R-:W-:Y:S01]  /*0e10*/  FADD R6, R10, R7 ;  /* 0x000000070a067221 */ /* 0x000fe20000000000 */
[----:B------:R-:W-:Y:S02]  /*0e20*/  SEL R4, R17, RZ, !P4 ;  /* 0x000000ff11047207 */ /* 0x000fe40006000000 */
[----:B-----5:R-:W-:Y:S02]  /*0e30*/  SEL R16, R12, RZ, !P6 ;  /* 0x000000ff0c107207 */ /* 0x020fe40007000000 */
[----:B------:R-:W-:-:S02]  /*0e40*/  SEL R13, R13, RZ, !P6 ;  /* 0x000000ff0d0d7207 */ /* 0x000fc40007000000 */
[----:B------:R-:W-:Y:S01]  /*0e50*/  SEL R12, R23, RZ, P5 ;  /* 0x000000ff170c7207 */ /* 0x000fe20002800000 */
[----:B------:R-:W-:Y:S01]  /*0e60*/  FADD R7, R11, R18 ;  /* 0x000000120b077221 */ /* 0x000fe20000000000 */
[----:B------:R-:W-:Y:S02]  /*0e70*/  SEL R8, R8, RZ, !P4 ;  /* 0x000000ff08087207 */ /* 0x000fe40006000000 */
[----:B------:R-:W-:Y:S02]  /*0e80*/  SEL R15, R15, RZ, !P6 ;  /* 0x000000ff0f0f7207 */ /* 0x000fe40007000000 */
[----:B------:R-:W-:Y:S01]  /*0e90*/  SEL R10, R21, RZ, P5 ;  /* 0x000000ff150a7207 */ /* 0x000fe20002800000 */
[----:B------:R-:W-:Y:S01]  /*0ea0*/  FADD R5, R5, R4 ;  /* 0x0000000405057221 */ /* 0x000fe20000000000 */
[----:B------:R-:W-:Y:S02]  /*0eb0*/  SEL R14, R14, RZ, !P6 ;  /* 0x000000ff0e0e7207 */ /* 0x000fe40007000000 */
[----:B------:R-:W-:-:S02]  /*0ec0*/  SEL R11, R20, RZ, P5 ;  /* 0x000000ff140b7207 */ /* 0x000fc40002800000 */
[----:B------:R-:W-:Y:S01]  /*0ed0*/  SEL R17, R22, RZ, P5 ;  /* 0x000000ff16117207 */ /* 0x000fe20002800000 */
[----:B------:R-:W-:Y:S01]  /*0ee0*/  FADD R4, R8, R9 ;  /* 0x0000000908047221 */ /* 0x000fe20000000000 */
[----:B------:R-:W-:Y:S01]  /*0ef0*/  @P4 SEL R7, R15, R12, !P2 ;  /* 0x0000000c0f074207 */ /* 0x000fe20005000000 */
[----:B------:R-:W0:Y:S01]  /*0f00*/  LDC.64 R8, c[0x0][0x278] ;  /* 0x00009e00ff087b82 */ /* 0x000e220000000a00 */
[----:B------:R-:W-:Y:S02]  /*0f10*/  @P4 SEL R5, R13, R10, !P2 ;  /* 0x0000000a0d054207 */ /* 0x000fe40005000000 */
[----:B------:R-:W-:Y:S02]  /*0f20*/  @P4 SEL R6, R14, R17, !P2 ;  /* 0x000000110e064207 */ /* 0x000fe40005000000 */
[----:B------:R-:W-:-:S03]  /*0f30*/  @P4 SEL R4, R16, R11, !P2 ;  /* 0x0000000b10044207 */ /* 0x000fc60005000000 */
[----:B------:R-:W1:Y:S01]  /*0f40*/  LDC.64 R12, c[0x0][0x268] ;  /* 0x00009a00ff0c7b82 */ /* 0x000e620000000a00 */
[C---:B------:R-:W-:Y:S01]  /*0f50*/  FADD R17, -R0.reuse, R5 ;  /* 0x0000000500117221 */ /* 0x040fe20000000100 */
[C---:B------:R-:W-:Y:S01]  /*0f60*/  FADD R21, -R0.reuse, R7 ;  /* 0x0000000700157221 */ /* 0x040fe20000000100 */
[C---:B------:R-:W-:Y:S01]  /*0f70*/  FADD R19, -R0.reuse, R6 ;  /* 0x0000000600137221 */ /* 0x040fe20000000100 */
[----:B------:R-:W-:-:S04]  /*0f80*/  FADD R15, -R0, R4 ;  /* 0x00000004000f7221 */ /* 0x000fc80000000100 */
[----:B------:R-:W2:Y:S01]  /*0f90*/  LDC.64 R10, c[0x0][0x270] ;  /* 0x00009c00ff0a7b82 */ /* 0x000ea20000000a00 */
[C---:B------:R-:W-:Y:S01]  /*0fa0*/  FMUL R17, R2.reuse, R17 ;  /* 0x0000001102117220 */ /* 0x040fe20000400000 */
[C---:B------:R-:W-:Y:S01]  /*0fb0*/  FMUL R16, R2.reuse, R21 ;  /* 0x0000001502107220 */ /* 0x040fe20000400000 */
[C---:B------:R-:W-:Y:S01]  /*0fc0*/  FMUL R22, R2.reuse, R19 ;  /* 0x0000001302167220 */ /* 0x040fe20000400000 */
[----:B------:R-:W-:Y:S01]  /*0fd0*/  FMUL R42, R2, R15 ;  /* 0x0000000f022a7220 */ /* 0x000fe20000400000 */
[C---:B------:R-:W-:Y:S01]  /*0fe0*/  FADD R2, -R33.reuse, R5 ;  /* 0x0000000521027221 */ /* 0x040fe20000000100 */
[C---:B------:R-:W-:Y:S01]  /*0ff0*/  FADD R18, -R33.reuse, R7 ;  /* 0x0000000721127221 */ /* 0x040fe20000000100 */
[C---:B------:R-:W-:Y:S01]  /*1000*/  FADD R14, -R33.reuse, R6 ;  /* 0x00000006210e7221 */ /* 0x040fe20000000100 */
[----:B------:R-:W-:Y:S01]  /*1010*/  FADD R0, -R33, R4 ;  /* 0x0000000421007221 */ /* 0x000fe20000000100 */
        /* <DEDUP_REMOVED lines=8> */
[----:B------:R-:W-:Y:S01]  /*10a0*/  FFMA R18, R32, R18, R3 ;  /* 0x0000001220127223 */ /* 0x000fe20000000003 */
[----:B-1----:R-:W-:-:S04]  /*10b0*/  IMAD.WIDE R16, R36, 0x4, R12 ;  /* 0x0000000424107825 */ /* 0x002fc800078e020c */
[C-C-:B------:R-:W-:Y:S01]  /*10c0*/  FFMA R13, R32.reuse, R19, R3.reuse ;  /* 0x00000013200d7223 */ /* 0x140fe20000000003 */
[--C-:B------:R-:W-:Y:S01]  /*10d0*/  FFMA R12, R32, R20, R3.reuse ;  /* 0x00000014200c7223 */ /* 0x100fe20000000003 */
[----:B------:R-:W-:Y:S01]  /*10e0*/  FSETP.GEU.AND P6, PT, R34, RZ, PT ;  /* 0x000000ff2200720b */ /* 0x000fe20003fce000 */
[----:B------:R-:W-:Y:S01]  /*10f0*/  FFMA R32, R32, R2, R3 ;  /* 0x0000000220207223 */ /* 0x000fe20000000003 */
[----:B------:R-:W-:Y:S01]  /*1100*/  FSETP.GEU.AND P4, PT, R18, RZ, PT ;  /* 0x000000ff1200720b */ /* 0x000fe20003f8e000 */
[----:B--2---:R-:W-:Y:S01]  /*1110*/  IMAD.WIDE R2, R36, 0x4, R10 ;  /* 0x0000000424027825 */ /* 0x004fe200078e020a */
[----:B------:R1:W-:Y:S01]  /*1120*/  STG.E.128 desc[UR4][R16.64], R4 ;  /* 0x0000000410007986 */ /* 0x0003e2000c101d04 */
[----:B------:R-:W-:Y:S02]  /*1130*/  SEL R11, R34, RZ, P6 ;  /* 0x000000ff220b7207 */ /* 0x000fe40003000000 */
[----:B------:R-:W-:Y:S02]  /*1140*/  FSETP.GEU.AND P0, PT, R15, RZ, PT ;  /* 0x000000ff0f00720b */ /* 0x000fe40003f0e000 */
[----:B------:R-:W-:-:S02]  /*1150*/  FSETP.GEU.AND P1, PT, R14, RZ, PT ;  /* 0x000000ff0e00720b */ /* 0x000fc40003f2e000 */
[----:B------:R-:W-:Y:S02]  /*1160*/  FSETP.GEU.AND P6, PT, R12, RZ, PT ;  /* 0x000000ff0c00720b */ /* 0x000fe40003fce000 */
[----:B------:R-:W-:Y:S02]  /*1170*/  FSETP.GEU.AND P2, PT, R0, RZ, PT ;  /* 0x000000ff0000720b */ /* 0x000fe40003f4e000 */
[----:B------:R-:W-:Y:S02]  /*1180*/  FSETP.GEU.AND P3, PT, R32, RZ, PT ;  /* 0x000000ff2000720b */ /* 0x000fe40003f6e000 */
[----:B------:R-:W-:Y:S01]  /*1190*/  FSETP.GEU.AND P5, PT, R13, RZ, PT ;  /* 0x000000ff0d00720b */ /* 0x000fe20003fae000 */
[----:B0-----:R-:W-:Y:S01]  /*11a0*/  IMAD.WIDE R36, R36, 0x4, R8 ;  /* 0x0000000424247825 */ /* 0x001fe200078e0208 */
[----:B-1----:R-:W-:Y:S02]  /*11b0*/  SEL R6, R18, RZ, P4 ;  /* 0x000000ff12067207 */ /* 0x002fe40002000000 */
[----:B------:R-:W-:-:S02]  /*11c0*/  FSETP.GEU.AND P4, PT, R43, RZ, PT ;  /* 0x000000ff2b00720b */ /* 0x000fc40003f8e000 */
[----:B------:R-:W-:Y:S02]  /*11d0*/  SEL R10, R15, RZ, P0 ;  /* 0x000000ff0f0a7207 */ /* 0x000fe40000000000 */
[----:B------:R-:W-:Y:S02]  /*11e0*/  SEL R9, R14, RZ, P1 ;  /* 0x000000ff0e097207 */ /* 0x000fe40000800000 */
[----:B------:R-:W-:Y:S02]  /*11f0*/  SEL R4, R12, RZ, P6 ;  /* 0x000000ff0c047207 */ /* 0x000fe40003000000 */
[----:B------:R-:W-:Y:S02]  /*1200*/  SEL R8, R0, RZ, P2 ;  /* 0x000000ff00087207 */ /* 0x000fe40001000000 */
[----:B------:R-:W-:Y:S02]  /*1210*/  SEL R7, R32, RZ, P3 ;  /* 0x000000ff20077207 */ /* 0x000fe40001800000 */
[----:B------:R-:W-:-:S02]  /*1220*/  SEL R5, R13, RZ, P5 ;  /* 0x000000ff0d057207 */ /* 0x000fc40002800000 */
[----:B------:R-:W-:Y:S02]  /*1230*/  FSETP.GEU.AND P6, PT, R26, RZ, PT ;  /* 0x000000ff1a00720b */ /* 0x000fe40003fce000 */
[----:B------:R-:W-:Y:S02]  /*1240*/  FSETP.GEU.AND P0, PT, R25, RZ, PT ;  /* 0x000000ff1900720b */ /* 0x000fe40003f0e000 */
[----:B------:R-:W-:Y:S02]  /*1250*/  FSETP.GEU.AND P1, PT, R24, RZ, PT ;  /* 0x000000ff1800720b */ /* 0x000fe40003f2e000 */
[----:B------:R-:W-:Y:S02]  /*1260*/  SEL R15, R43, RZ, P4 ;  /* 0x000000ff2b0f7207 */ /* 0x000fe40002000000 */
[----:B------:R-:W-:Y:S02]  /*1270*/  FSETP.GEU.AND P2, PT, R40, RZ, PT ;  /* 0x000000ff2800720b */ /* 0x000fe40003f4e000 */
[----:B------:R-:W-:-:S02]  /*1280*/  FSETP.GEU.AND P3, PT, R39, RZ, PT ;  /* 0x000000ff2700720b */ /* 0x000fc40003f6e000 */
[----:B------:R-:W-:Y:S02]  /*1290*/  FSETP.GEU.AND P5, PT, R38, RZ, PT ;  /* 0x000000ff2600720b */ /* 0x000fe40003fae000 */
[----:B------:R-:W-:Y:S02]  /*12a0*/  FSETP.GEU.AND P4, PT, R27, RZ, PT ;  /* 0x000000ff1b00720b */ /* 0x000fe40003f8e000 */
[----:B------:R-:W-:Y:S02]  /*12b0*/  SEL R14, R26, RZ, P6 ;  /* 0x000000ff1a0e7207 */ /* 0x000fe40003000000 */
[----:B------:R-:W-:Y:S02]  /*12c0*/  SEL R13, R25, RZ, P0 ;  /* 0x000000ff190d7207 */ /* 0x000fe40000000000 */
[----:B------:R-:W-:Y:S02]  /*12d0*/  SEL R12, R24, RZ, P1 ;  /* 0x000000ff180c7207 */ /* 0x000fe40000800000 */
[----:B------:R-:W-:-:S02]  /*12e0*/  SEL R23, R40, RZ, P2 ;  /* 0x000000ff28177207 */ /* 0x000fc40001000000 */
[----:B------:R-:W-:Y:S02]  /*12f0*/  SEL R22, R39, RZ, P3 ;  /* 0x000000ff27167207 */ /* 0x000fe40001800000 */
[----:B------:R-:W-:Y:S02]  /*1300*/  SEL R20, R38, RZ, P5 ;  /* 0x000000ff26147207 */ /* 0x000fe40002800000 */
[----:B------:R-:W-:Y:S01]  /*1310*/  SEL R21, R27, RZ, P4 ;  /* 0x000000ff1b157207 */ /* 0x000fe20002000000 */
[----:B------:R-:W-:Y:S04]  /*1320*/  STG.E.128 desc[UR4][R16.64+0x800], R28 ;  /* 0x0008001c10007986 */ /* 0x000fe8000c101d04 */
[----:B------:R-:W-:Y:S04]  /*1330*/  STG.E.128 desc[UR4][R2.64], R8 ;  /* 0x0000000802007986 */ /* 0x000fe8000c101d04 */
[----:B------:R-:W-:Y:S04]  /*1340*/  STG.E.128 desc[UR4][R2.64+0x800], R12 ;  /* 0x0008000c02007986 */ /* 0x000fe8000c101d04 */
[----:B------:R-:W-:Y:S04]  /*1350*/  STG.E.128 desc[UR4][R36.64], R4 ;  /* 0x0000000424007986 */ /* 0x000fe8000c101d04 */
[----:B------:R-:W-:Y:S01]  /*1360*/  STG.E.128 desc[UR4][R36.64+0x800], R20 ;  /* 0x0008001424007986 */ /* 0x000fe2000c101d04 */
[----:B------:R-:W-:Y:S05]  /*1370*/  EXIT ;  /* 0x000000000000794d */ /* 0x000fea0003800000 */
.L_x_0:
[----:B------:R-:W-:-:S00]  /*1380*/  BRA `(.L_x_0) ;  /* 0xfffffffc00fc7947 */ /* 0x000fc0000383ffff */
[----:B------:R-:W-:-:S00]  /*1390*/  NOP ;  /* 0x0000000000007918 */ /* 0x000fc00000000000 */
        /* <DEDUP_REMOVED lines=14> */
.L_x_1:


//--------------------- .nv.global.init           --------------------------
	.section	.nv.global.init,"aw",@progbits
.nv.global.init:
	.type		_$_str,@object
	.size		_$_str,(_$_str_$_2 - _$_str)
_$_str:
        /*0000*/ 	.byte	0x5f, 0x5f, 0x43, 0x55, 0x44, 0x41, 0x5f, 0x46, 0x54, 0x5a, 0x00
	.type		_$_str_$_2,@object
	.size		_$_str_$_2,(.L_1 - _$_str_$_2)
_$_str_$_2:
        /*000b*/ 	.byte	0x5f, 0x5f, 0x43, 0x55, 0x44, 0x41, 0x5f, 0x50, 0x52, 0x45, 0x43, 0x5f, 0x53, 0x51, 0x52, 0x54
        /*001b*/ 	.byte	0x00
.L_1:


//--------------------- .nv.constant0.triton_poi_fused__native_batch_norm_legit_no_training_cat_relu_15 --------------------------
	.section	.nv.constant0.triton_poi_fused__native_batch_norm_legit_no_training_cat_relu_15,"a",@progbits
	.sectionflags	@""
	.align	4
.nv.constant0.triton_poi_fused__native_batch_norm_legit_no_training_cat_relu_15:
	.zero		644
